	.headerflags	@"EF_CUDA_TEXMODE_UNIFIED EF_CUDA_64BIT_ADDRESS EF_CUDA_ACCELERATORS EF_CUDA_SM90 EF_CUDA_VIRTUAL_SM(EF_CUDA_SM90)"
	.elftype	@"ET_EXEC"


//--------------------- .nv.info                  --------------------------
	.section	.nv.info,"",@"SHT_CUDA_INFO"
	.align	4


	//----- nvinfo : EIATTR_REGCOUNT
	.align		4
        /*0000*/ 	.byte	0x04, 0x2f
        /*0002*/ 	.short	(.L_1 - .L_0)
	.align		4
.L_0:
        /*0004*/ 	.word	index@(triton_poi_fused__to_copy_arange_clamp_mul_sub_21)
        /*0008*/ 	.word	0x0000000a


	//----- nvinfo : EIATTR_MIN_STACK_SIZE
	.align		4
.L_1:
        /*000c*/ 	.byte	0x04, 0x12
        /*000e*/ 	.short	(.L_3 - .L_2)
	.align		4
.L_2:
        /*0010*/ 	.word	index@(triton_poi_fused__to_copy_arange_clamp_mul_sub_21)
        /*0014*/ 	.word	0x00000000


	//----- nvinfo : EIATTR_FRAME_SIZE
	.align		4
.L_3:
        /*0018*/ 	.byte	0x04, 0x11
        /*001a*/ 	.short	(.L_5 - .L_4)
	.align		4
.L_4:
        /*001c*/ 	.word	index@(triton_poi_fused__to_copy_arange_clamp_mul_sub_21)
        /*0020*/ 	.word	0x00000000


	//----- nvinfo : EIATTR_MIN_STACK_SIZE
	.align		4
.L_5:
        /*0024*/ 	.byte	0x04, 0x12
        /*0026*/ 	.short	(.L_7 - .L_6)
	.align		4
.L_6:
        /*0028*/ 	.word	index@(triton_poi_fused__to_copy_arange_clamp_mul_sub_21)
        /*002c*/ 	.word	0x00000000
.L_7:


//--------------------- .nv.info.triton_poi_fused__to_copy_arange_clamp_mul_sub_21 --------------------------
	.section	.nv.info.triton_poi_fused__to_copy_arange_clamp_mul_sub_21,"",@"SHT_CUDA_INFO"
	.sectionflags	@""
	.align	4


	//----- nvinfo : EIATTR_CUDA_API_VERSION
	.align		4
        /*0000*/ 	.byte	0x04, 0x37
        /*0002*/ 	.short	(.L_9 - .L_8)
.L_8:
        /*0004*/ 	.word	0x0000007c


	//----- nvinfo : EIATTR_KPARAM_INFO
	.align		4
.L_9:
        /*0008*/ 	.byte	0x04, 0x17
        /*000a*/ 	.short	(.L_11 - .L_10)
.L_10:
        /*000c*/ 	.word	0x00000000
        /*0010*/ 	.short	0x0001
        /*0012*/ 	.short	0x0008
        /*0014*/ 	.byte	0x00, 0xf0, 0x11, 0x00


	//----- nvinfo : EIATTR_KPARAM_INFO
	.align		4
.L_11:
        /*0018*/ 	.byte	0x04, 0x17
        /*001a*/ 	.short	(.L_13 - .L_12)
.L_12:
        /*001c*/ 	.word	0x00000000
        /*0020*/ 	.short	0x0000
        /*0022*/ 	.short	0x0000
        /*0024*/ 	.byte	0x00, 0xf4, 0x21, 0x00


	//----- nvinfo : EIATTR_SPARSE_MMA_MASK
	.align		4
.L_13:
        /*0028*/ 	.byte	0x03, 0x50
        /*002a*/ 	.short	0x0000


	//----- nvinfo : EIATTR_MAXREG_COUNT
	.align		4
        /*002c*/ 	.byte	0x03, 0x1b
        /*002e*/ 	.short	0x00ff


	//----- nvinfo : EIATTR_EXIT_INSTR_OFFSETS
	.align		4
        /*0030*/ 	.byte	0x04, 0x1c
        /*0032*/ 	.short	(.L_15 - .L_14)


	//   ....[0]....
.L_14:
        /*0034*/ 	.word	0x000000e0


	//   ....[1]....
        /*0038*/ 	.word	0x00000110


	//----- nvinfo : EIATTR_REQNTID
	.align		4
.L_15:
        /*003c*/ 	.byte	0x04, 0x10
        /*003e*/ 	.short	(.L_17 - .L_16)
.L_16:
        /*0040*/ 	.word	0x00000020
        /*0044*/ 	.word	0x00000001
        /*0048*/ 	.word	0x00000001


	//----- nvinfo : EIATTR_CBANK_PARAM_SIZE
	.align		4
.L_17:
        /*004c*/ 	.byte	0x03, 0x19
        /*004e*/ 	.short	0x000c


	//----- nvinfo : EIATTR_PARAM_CBANK
	.align		4
        /*0050*/ 	.byte	0x04, 0x0a
        /*0052*/ 	.short	(.L_19 - .L_18)
	.align		4
.L_18:
        /*0054*/ 	.word	index@(.nv.constant0.triton_poi_fused__to_copy_arange_clamp_mul_sub_21)
        /*0058*/ 	.short	0x0210
        /*005a*/ 	.short	0x000c


	//----- nvinfo : EIATTR_SW_WAR
	.align		4
.L_19:
        /*005c*/ 	.byte	0x04, 0x36
        /*005e*/ 	.short	(.L_21 - .L_20)
.L_20:
        /*0060*/ 	.word	0x00000008
.L_21:


//--------------------- .nv.callgraph             --------------------------
	.section	.nv.callgraph,"",@"SHT_CUDA_CALLGRAPH"
	.align	4
	.sectionentsize	8
	.align		4
        /*0000*/ 	.word	0x00000000
	.align		4
        /*0004*/ 	.word	0xffffffff
	.align		4
        /*0008*/ 	.word	0x00000000
	.align		4
        /*000c*/ 	.word	0xfffffffe
	.align		4
        /*0010*/ 	.word	0x00000000
	.align		4
        /*0014*/ 	.word	0xfffffffd
	.align		4
        /*0018*/ 	.word	0x00000000
	.align		4
        /*001c*/ 	.word	0xfffffffc


//--------------------- .text.triton_poi_fused__to_copy_arange_clamp_mul_sub_21 --------------------------
	.section	.text.triton_poi_fused__to_copy_arange_clamp_mul_sub_21,"ax",@progbits
	.align	128
        .global         triton_poi_fused__to_copy_arange_clamp_mul_sub_21
        .type           triton_poi_fused__to_copy_arange_clamp_mul_sub_21,@function
        .size           triton_poi_fused__to_copy_arange_clamp_mul_sub_21,(.L_x_1 - triton_poi_fused__to_copy_arange_clamp_mul_sub_21)
        .other          triton_poi_fused__to_copy_arange_clamp_mul_sub_21,@"STO_CUDA_ENTRY STV_DEFAULT"
triton_poi_fused__to_copy_arange_clamp_mul_sub_21:
.text.triton_poi_fused__to_copy_arange_clamp_mul_sub_21:
[----:B------:R-:W0:Y:S02]  /*0000*/  LDC R1, c[0x0][0x28] ;  /* 0x00000a00ff017b82 */ /* 0x000e240000000800 */
[----:B------:R-:W1:Y:S01]  /*0010*/  S2R R0, SR_TID.X ;  /* 0x0000000000007919 */ /* 0x000e620000002100 */
[----:B------:R-:W2:Y:S01]  /*0020*/  LDC.64 R2, c[0x0][0x210] ;  /* 0x00008400ff027b82 */ /* 0x000ea20000000a00 */
[----:B------:R-:W3:Y:S01]  /*0030*/  S2R R5, SR_CTAID.X ;  /* 0x0000000000057919 */ /* 0x000ee20000002500 */
[----:B-1----:R-:W-:-:S05]  /*0040*/  LOP3.LUT R0, R0, 0x1f, RZ, 0xc0, !PT ;  /* 0x0000001f00007812 */ /* 0x002fca00078ec0ff */
[----:B---3--:R-:W-:-:S04]  /*0050*/  IMAD R5, R5, 0x20, R0 ;  /* 0x0000002005057824 */ /* 0x008fc800078e0200 */
[C---:B--2---:R-:W-:Y:S01]  /*0060*/  IMAD.WIDE R2, R5.reuse, 0x4, R2 ;  /* 0x0000000405027825 */ /* 0x044fe200078e0202 */
[----:B------:R-:W-:Y:S02]  /*0070*/  I2FP.F32.S32 R0, R5 ;  /* 0x0000000500007245 */ /* 0x000fe40000201400 */
[----:B------:R-:W-:-:S03]  /*0080*/  ISETP.GE.AND P0, PT, R5, 0x20, PT ;  /* 0x000000200500780c */ /* 0x000fc60003f06270 */
[----:B------:R-:W-:-:S05]  /*0090*/  FMUL R0, R0, 0.48387095332145690918 ;  /* 0x3ef7bdef00007820 */ /* 0x000fca0000400000 */
[----:B------:R-:W-:-:S04]  /*00a0*/  FMNMX R0, RZ, R0, !PT ;  /* 0x00000000ff007209 */ /* 0x000fc80007800000 */
[----:B------:R-:W1:Y:S02]  /*00b0*/  F2I.TRUNC.NTZ R4, R0 ;  /* 0x0000000000047305 */ /* 0x000e64000020f100 */
[----:B-1----:R-:W-:-:S05]  /*00c0*/  I2FP.F32.S32 R7, R4 ;  /* 0x0000000400077245 */ /* 0x002fca0000201400 */
[----:B------:R-:W-:Y:S01]  /*00d0*/  FADD.SAT R7, R0, -R7 ;  /* 0x8000000700077221 */ /* 0x000fe20000002000 */
[----:B------:R-:W-:Y:S06]  /*00e0*/  @P0 EXIT ;  /* 0x000000000000094d */ /* 0x000fec0003800000 */
[----:B------:R-:W-:Y:S02]  /*00f0*/  ULDC.64 UR4, c[0x0][0x208] ;  /* 0x0000820000047ab9 */ /* 0x000fe40000000a00 */
[----:B------:R-:W-:Y:S01]  /*0100*/  STG.E desc[UR4][R2.64], R7 ;  /* 0x0000000702007986 */ /* 0x000fe2000c101904 */
[----:B------:R-:W-:Y:S05]  /*0110*/  EXIT ;  /* 0x000000000000794d */ /* 0x000fea0003800000 */
.L_x_0:
[----:B------:R-:W-:-:S00]  /*0120*/  BRA `(.L_x_0) ;  /* 0xfffffffc00fc7947 */ /* 0x000fc0000383ffff */
[----:B------:R-:W-:-:S00]  /*0130*/  NOP ;  /* 0x0000000000007918 */ /* 0x000fc00000000000 */
        /* <DEDUP_REMOVED lines=12> */
.L_x_1:


//--------------------- .nv.constant0.triton_poi_fused__to_copy_arange_clamp_mul_sub_21 --------------------------
	.section	.nv.constant0.triton_poi_fused__to_copy_arange_clamp_mul_sub_21,"a",@progbits
	.sectionflags	@""
	.align	4
.nv.constant0.triton_poi_fused__to_copy_arange_clamp_mul_sub_21:
	.zero		540
